//
// Generated by NVIDIA NVVM Compiler
//
// Compiler Build ID: CL-36424714
// Cuda compilation tools, release 13.0, V13.0.88
// Based on NVVM 20.0.0
//

.version 9.0
.target sm_100
.address_size 64

	// .globl	_Z15initializeArrayPiS_i

.visible .entry _Z15initializeArrayPiS_i(
	.param .u64 .ptr .align 1 _Z15initializeArrayPiS_i_param_0,
	.param .u64 .ptr .align 1 _Z15initializeArrayPiS_i_param_1,
	.param .u32 _Z15initializeArrayPiS_i_param_2
)
{
	.reg .pred 	%p<2>;
	.reg .b32 	%r<4>;
	.reg .b64 	%rd<8>;

	ld.param.u64 	%rd1, [_Z15initializeArrayPiS_i_param_0];
	ld.param.u64 	%rd2, [_Z15initializeArrayPiS_i_param_1];
	ld.param.u32 	%r2, [_Z15initializeArrayPiS_i_param_2];
	mov.u32 	%r1, %tid.x;
	setp.ge.s32 	%p1, %r1, %r2;
	@%p1 bra 	$L__BB0_2;
	cvta.to.global.u64 	%rd3, %rd1;
	cvta.to.global.u64 	%rd4, %rd2;
	mul.wide.u32 	%rd5, %r1, 4;
	add.s64 	%rd6, %rd3, %rd5;
	ld.global.u32 	%r3, [%rd6];
	add.s64 	%rd7, %rd4, %rd5;
	st.global.u32 	[%rd7], %r3;
$L__BB0_2:
	ret;

}
	// .globl	_Z9prefixOnBPiii
.visible .entry _Z9prefixOnBPiii(
	.param .u64 .ptr .align 1 _Z9prefixOnBPiii_param_0,
	.param .u32 _Z9prefixOnBPiii_param_1,
	.param .u32 _Z9prefixOnBPiii_param_2
)
{
	.reg .b32 	%r<10>;
	.reg .b64 	%rd<7>;

	ld.param.u64 	%rd1, [_Z9prefixOnBPiii_param_0];
	ld.param.u32 	%r1, [_Z9prefixOnBPiii_param_1];
	ld.param.u32 	%r2, [_Z9prefixOnBPiii_param_2];
	cvta.to.global.u64 	%rd2, %rd1;
	mov.u32 	%r3, %tid.x;
	shl.b32 	%r4, %r3, 1;
	add.s32 	%r5, %r2, %r4;
	mul.wide.s32 	%rd3, %r5, 4;
	add.s64 	%rd4, %rd2, %rd3;
	ld.global.u32 	%r6, [%rd4+-4];
	ld.global.u32 	%r7, [%rd4];
	min.s32 	%r8, %r6, %r7;
	add.s32 	%r9, %r1, %r3;
	mul.wide.s32 	%rd5, %r9, 4;
	add.s64 	%rd6, %rd2, %rd5;
	st.global.u32 	[%rd6], %r8;
	ret;

}
	// .globl	_Z9prefixOnCPiS_ii
.visible .entry _Z9prefixOnCPiS_ii(
	.param .u64 .ptr .align 1 _Z9prefixOnCPiS_ii_param_0,
	.param .u64 .ptr .align 1 _Z9prefixOnCPiS_ii_param_1,
	.param .u32 _Z9prefixOnCPiS_ii_param_2,
	.param .u32 _Z9prefixOnCPiS_ii_param_3
)
{
	.reg .pred 	%p<3>;
	.reg .b32 	%r<17>;
	.reg .b64 	%rd<17>;

	ld.param.u64 	%rd3, [_Z9prefixOnCPiS_ii_param_0];
	ld.param.u64 	%rd4, [_Z9prefixOnCPiS_ii_param_1];
	ld.param.u32 	%r2, [_Z9prefixOnCPiS_ii_param_2];
	ld.param.u32 	%r3, [_Z9prefixOnCPiS_ii_param_3];
	cvta.to.global.u64 	%rd1, %rd3;
	cvta.to.global.u64 	%rd2, %rd4;
	mov.u32 	%r1, %tid.x;
	setp.ne.s32 	%p1, %r1, 1;
	@%p1 bra 	$L__BB2_2;
	mul.wide.s32 	%rd14, %r2, 4;
	add.s64 	%rd15, %rd1, %rd14;
	ld.global.u32 	%r16, [%rd15+4];
	add.s64 	%rd16, %rd2, %rd14;
	st.global.u32 	[%rd16+4], %r16;
	bra.uni 	$L__BB2_5;
$L__BB2_2:
	and.b32  	%r4, %r1, 1;
	setp.eq.b32 	%p2, %r4, 1;
	@%p2 bra 	$L__BB2_4;
	shr.u32 	%r12, %r1, 1;
	add.s32 	%r13, %r3, %r12;
	mul.wide.s32 	%rd10, %r13, 4;
	add.s64 	%rd11, %rd2, %rd10;
	ld.global.u32 	%r14, [%rd11];
	add.s32 	%r15, %r2, %r1;
	mul.wide.s32 	%rd12, %r15, 4;
	add.s64 	%rd13, %rd2, %rd12;
	st.global.u32 	[%rd13], %r14;
	bra.uni 	$L__BB2_5;
$L__BB2_4:
	add.s32 	%r5, %r1, -1;
	shr.u32 	%r6, %r5, 1;
	add.s32 	%r7, %r3, %r6;
	mul.wide.s32 	%rd5, %r7, 4;
	add.s64 	%rd6, %rd2, %rd5;
	ld.global.u32 	%r8, [%rd6];
	add.s32 	%r9, %r2, %r1;
	mul.wide.s32 	%rd7, %r9, 4;
	add.s64 	%rd8, %rd1, %rd7;
	ld.global.u32 	%r10, [%rd8];
	min.s32 	%r11, %r8, %r10;
	add.s64 	%rd9, %rd2, %rd7;
	st.global.u32 	[%rd9], %r11;
$L__BB2_5:
	ret;

}
	// .globl	_Z9copyArrayPiS_i
.visible .entry _Z9copyArrayPiS_i(
	.param .u64 .ptr .align 1 _Z9copyArrayPiS_i_param_0,
	.param .u64 .ptr .align 1 _Z9copyArrayPiS_i_param_1,
	.param .u32 _Z9copyArrayPiS_i_param_2
)
{
	.reg .b32 	%r<3>;
	.reg .b64 	%rd<8>;

	ld.param.u64 	%rd1, [_Z9copyArrayPiS_i_param_0];
	ld.param.u64 	%rd2, [_Z9copyArrayPiS_i_param_1];
	cvta.to.global.u64 	%rd3, %rd1;
	cvta.to.global.u64 	%rd4, %rd2;
	mov.u32 	%r1, %tid.x;
	mul.wide.u32 	%rd5, %r1, 4;
	add.s64 	%rd6, %rd4, %rd5;
	ld.global.u32 	%r2, [%rd6];
	add.s64 	%rd7, %rd3, %rd5;
	st.global.u32 	[%rd7], %r2;
	ret;

}
	// .globl	_Z12initFirstRowPiS_S_
.visible .entry _Z12initFirstRowPiS_S_(
	.param .u64 .ptr .align 1 _Z12initFirstRowPiS_S__param_0,
	.param .u64 .ptr .align 1 _Z12initFirstRowPiS_S__param_1,
	.param .u64 .ptr .align 1 _Z12initFirstRowPiS_S__param_2
)
{
	.reg .pred 	%p<2>;
	.reg .b32 	%r<6>;
	.reg .b64 	%rd<10>;

	ld.param.u64 	%rd3, [_Z12initFirstRowPiS_S__param_0];
	ld.param.u64 	%rd2, [_Z12initFirstRowPiS_S__param_1];
	ld.param.u64 	%rd4, [_Z12initFirstRowPiS_S__param_2];
	cvta.to.global.u64 	%rd5, %rd3;
	cvta.to.global.u64 	%rd1, %rd4;
	mov.u32 	%r1, %tid.x;
	add.s32 	%r2, %r1, 2;
	mul.wide.u32 	%rd6, %r1, 4;
	add.s64 	%rd7, %rd1, %rd6;
	st.global.u32 	[%rd7], %r2;
	add.s32 	%r3, %r1, 3;
	add.s64 	%rd8, %rd5, %rd6;
	st.global.u32 	[%rd8], %r3;
	setp.ne.s32 	%p1, %r1, 0;
	@%p1 bra 	$L__BB4_2;
	cvta.to.global.u64 	%rd9, %rd2;
	ld.global.u32 	%r4, [%rd1];
	add.s32 	%r5, %r4, 1;
	st.global.u32 	[%rd9], %r5;
$L__BB4_2:
	ret;

}
	// .globl	_Z7updateDPiS_S_
.visible .entry _Z7updateDPiS_S_(
	.param .u64 .ptr .align 1 _Z7updateDPiS_S__param_0,
	.param .u64 .ptr .align 1 _Z7updateDPiS_S__param_1,
	.param .u64 .ptr .align 1 _Z7updateDPiS_S__param_2
)
{
	.reg .b32 	%r<7>;
	.reg .b64 	%rd<11>;

	ld.param.u64 	%rd1, [_Z7updateDPiS_S__param_0];
	ld.param.u64 	%rd2, [_Z7updateDPiS_S__param_1];
	ld.param.u64 	%rd3, [_Z7updateDPiS_S__param_2];
	cvta.to.global.u64 	%rd4, %rd3;
	cvta.to.global.u64 	%rd5, %rd2;
	mov.u32 	%r1, %tid.x;
	mul.wide.u32 	%rd6, %r1, 4;
	add.s64 	%rd7, %rd5, %rd6;
	ld.global.u32 	%r2, [%rd7];
	add.s64 	%rd8, %rd4, %rd6;
	ld.global.u32 	%r3, [%rd8];
	add.s32 	%r4, %r3, 2;
	min.s32 	%r5, %r2, %r4;
	cvta.to.global.u64 	%rd9, %rd1;
	add.s32 	%r6, %r5, 1;
	add.s64 	%rd10, %rd9, %rd6;
	st.global.u32 	[%rd10], %r6;
	ret;

}
	// .globl	_Z7updateUPiS_S_iPcS0_
.visible .entry _Z7updateUPiS_S_iPcS0_(
	.param .u64 .ptr .align 1 _Z7updateUPiS_S_iPcS0__param_0,
	.param .u64 .ptr .align 1 _Z7updateUPiS_S_iPcS0__param_1,
	.param .u64 .ptr .align 1 _Z7updateUPiS_S_iPcS0__param_2,
	.param .u32 _Z7updateUPiS_S_iPcS0__param_3,
	.param .u64 .ptr .align 1 _Z7updateUPiS_S_iPcS0__param_4,
	.param .u64 .ptr .align 1 _Z7updateUPiS_S_iPcS0__param_5
)
{
	.reg .pred 	%p<3>;
	.reg .b16 	%rs<3>;
	.reg .b32 	%r<9>;
	.reg .b64 	%rd<20>;

	ld.param.u64 	%rd1, [_Z7updateUPiS_S_iPcS0__param_0];
	ld.param.u64 	%rd2, [_Z7updateUPiS_S_iPcS0__param_1];
	ld.param.u64 	%rd3, [_Z7updateUPiS_S_iPcS0__param_2];
	ld.param.u32 	%r2, [_Z7updateUPiS_S_iPcS0__param_3];
	ld.param.u64 	%rd4, [_Z7updateUPiS_S_iPcS0__param_4];
	ld.param.u64 	%rd5, [_Z7updateUPiS_S_iPcS0__param_5];
	mov.u32 	%r1, %tid.x;
	setp.eq.s32 	%p1, %r1, 0;
	@%p1 bra 	$L__BB6_2;
	cvta.to.global.u64 	%rd6, %rd1;
	cvta.to.global.u64 	%rd7, %rd2;
	cvta.to.global.u64 	%rd8, %rd3;
	cvta.to.global.u64 	%rd9, %rd4;
	cvta.to.global.u64 	%rd10, %rd5;
	cvt.s64.s32 	%rd11, %r2;
	add.s64 	%rd12, %rd9, %rd11;
	ld.global.u8 	%rs1, [%rd12];
	cvt.u64.u32 	%rd13, %r1;
	add.s64 	%rd14, %rd10, %rd13;
	ld.global.u8 	%rs2, [%rd14];
	setp.ne.s16 	%p2, %rs1, %rs2;
	selp.u32 	%r3, 1, 0, %p2;
	mul.wide.u32 	%rd15, %r1, 4;
	add.s64 	%rd16, %rd7, %rd15;
	ld.global.u32 	%r4, [%rd16];
	add.s32 	%r5, %r1, -1;
	mul.wide.u32 	%rd17, %r5, 4;
	add.s64 	%rd18, %rd8, %rd17;
	ld.global.u32 	%r6, [%rd18];
	add.s32 	%r7, %r6, %r3;
	min.s32 	%r8, %r4, %r7;
	add.s64 	%rd19, %rd6, %rd15;
	st.global.u32 	[%rd19], %r8;
$L__BB6_2:
	ret;

}
	// .globl	_Z7updateVPiS_
.visible .entry _Z7updateVPiS_(
	.param .u64 .ptr .align 1 _Z7updateVPiS__param_0,
	.param .u64 .ptr .align 1 _Z7updateVPiS__param_1
)
{
	.reg .pred 	%p<2>;
	.reg .b32 	%r<5>;
	.reg .b64 	%rd<8>;

	ld.param.u64 	%rd1, [_Z7updateVPiS__param_0];
	ld.param.u64 	%rd2, [_Z7updateVPiS__param_1];
	mov.u32 	%r1, %tid.x;
	setp.eq.s32 	%p1, %r1, 0;
	@%p1 bra 	$L__BB7_2;
	cvta.to.global.u64 	%rd3, %rd2;
	cvta.to.global.u64 	%rd4, %rd1;
	mul.wide.u32 	%rd5, %r1, 4;
	add.s64 	%rd6, %rd3, %rd5;
	ld.global.u32 	%r2, [%rd6];
	sub.s32 	%r3, %r2, %r1;
	add.s32 	%r4, %r3, 2;
	add.s64 	%rd7, %rd4, %rd5;
	st.global.u32 	[%rd7], %r4;
$L__BB7_2:
	ret;

}


// ===== COMPILED SASS (sm_100) =====

	.target	sm_100

	.elftype	@"ET_EXEC"


//--------------------- .note.nv.tkinfo           --------------------------
	.section	.note.nv.tkinfo,"",@"SHT_NOTE"
	.sectionflags	@"SHF_NOTE_NV_TKINFO"
	.tkinfo
        /*0018*/ 	.word	0x00000002
        /*0030*/ 	.string	""
        /*0030*/ 	.string	"ptxas"
        /*0030*/ 	.string	"Cuda compilation tools, release 13.0, V13.0.88"
        /*0030*/ 	.string	"Build cuda_13.0.r13.0/compiler.36424714_0"
        /*0030*/ 	.string	"-arch sm_100 -m 64 "



//--------------------- .note.nv.cuinfo           --------------------------
	.section	.note.nv.cuinfo,"",@"SHT_NOTE"
	.sectionflags	@"SHF_NOTE_NV_CUINFO"
        /*0018*/ 	.short	0x0002
        /*001a*/ 	.short	0x0064
        /*001c*/ 	.short	0x0082
	.zero		2


//--------------------- .nv.info                  --------------------------
	.section	.nv.info,"",@"SHT_CUDA_INFO"
	.align	4


	//----- nvinfo : EIATTR_REGCOUNT
	.align		4
        /*0000*/ 	.byte	0x04, 0x2f
        /*0002*/ 	.short	(.L_1 - .L_0)
	.align		4
.L_0:
        /*0004*/ 	.word	index@(_Z15initializeArrayPiS_i)
        /*0008*/ 	.word	0x0000000a


	//----- nvinfo : EIATTR_FRAME_SIZE
	.align		4
.L_1:
        /*000c*/ 	.byte	0x04, 0x11
        /*000e*/ 	.short	(.L_3 - .L_2)
	.align		4
.L_2:
        /*0010*/ 	.word	index@(_Z15initializeArrayPiS_i)
        /*0014*/ 	.word	0x00000000


	//----- nvinfo : EIATTR_REGCOUNT
	.align		4
.L_3:
        /*0018*/ 	.byte	0x04, 0x2f
        /*001a*/ 	.short	(.L_5 - .L_4)
	.align		4
.L_4:
        /*001c*/ 	.word	index@(_Z9prefixOnBPiii)
        /*0020*/ 	.word	0x0000000c


	//----- nvinfo : EIATTR_FRAME_SIZE
	.align		4
.L_5:
        /*0024*/ 	.byte	0x04, 0x11
        /*0026*/ 	.short	(.L_7 - .L_6)
	.align		4
.L_6:
        /*0028*/ 	.word	index@(_Z9prefixOnBPiii)
        /*002c*/ 	.word	0x00000000


	//----- nvinfo : EIATTR_REGCOUNT
	.align		4
.L_7:
        /*0030*/ 	.byte	0x04, 0x2f
        /*0032*/ 	.short	(.L_9 - .L_8)
	.align		4
.L_8:
        /*0034*/ 	.word	index@(_Z9prefixOnCPiS_ii)
        /*0038*/ 	.word	0x0000000c


	//----- nvinfo : EIATTR_FRAME_SIZE
	.align		4
.L_9:
        /*003c*/ 	.byte	0x04, 0x11
        /*003e*/ 	.short	(.L_11 - .L_10)
	.align		4
.L_10:
        /*0040*/ 	.word	index@(_Z9prefixOnCPiS_ii)
        /*0044*/ 	.word	0x00000000


	//----- nvinfo : EIATTR_REGCOUNT
	.align		4
.L_11:
        /*0048*/ 	.byte	0x04, 0x2f
        /*004a*/ 	.short	(.L_13 - .L_12)
	.align		4
.L_12:
        /*004c*/ 	.word	index@(_Z9copyArrayPiS_i)
        /*0050*/ 	.word	0x0000000a


	//----- nvinfo : EIATTR_FRAME_SIZE
	.align		4
.L_13:
        /*0054*/ 	.byte	0x04, 0x11
        /*0056*/ 	.short	(.L_15 - .L_14)
	.align		4
.L_14:
        /*0058*/ 	.word	index@(_Z9copyArrayPiS_i)
        /*005c*/ 	.word	0x00000000


	//----- nvinfo : EIATTR_REGCOUNT
	.align		4
.L_15:
        /*0060*/ 	.byte	0x04, 0x2f
        /*0062*/ 	.short	(.L_17 - .L_16)
	.align		4
.L_16:
        /*0064*/ 	.word	index@(_Z12initFirstRowPiS_S_)
        /*0068*/ 	.word	0x0000000c


	//----- nvinfo : EIATTR_FRAME_SIZE
	.align		4
.L_17:
        /*006c*/ 	.byte	0x04, 0x11
        /*006e*/ 	.short	(.L_19 - .L_18)
	.align		4
.L_18:
        /*0070*/ 	.word	index@(_Z12initFirstRowPiS_S_)
        /*0074*/ 	.word	0x00000000


	//----- nvinfo : EIATTR_REGCOUNT
	.align		4
.L_19:
        /*0078*/ 	.byte	0x04, 0x2f
        /*007a*/ 	.short	(.L_21 - .L_20)
	.align		4
.L_20:
        /*007c*/ 	.word	index@(_Z7updateDPiS_S_)
        /*0080*/ 	.word	0x0000000c


	//----- nvinfo : EIATTR_FRAME_SIZE
	.align		4
.L_21:
        /*0084*/ 	.byte	0x04, 0x11
        /*0086*/ 	.short	(.L_23 - .L_22)
	.align		4
.L_22:
        /*0088*/ 	.word	index@(_Z7updateDPiS_S_)
        /*008c*/ 	.word	0x00000000


	//----- nvinfo : EIATTR_REGCOUNT
	.align		4
.L_23:
        /*0090*/ 	.byte	0x04, 0x2f
        /*0092*/ 	.short	(.L_25 - .L_24)
	.align		4
.L_24:
        /*0094*/ 	.word	index@(_Z7updateUPiS_S_iPcS0_)
        /*0098*/ 	.word	0x00000012


	//----- nvinfo : EIATTR_FRAME_SIZE
	.align		4
.L_25:
        /*009c*/ 	.byte	0x04, 0x11
        /*009e*/ 	.short	(.L_27 - .L_26)
	.align		4
.L_26:
        /*00a0*/ 	.word	index@(_Z7updateUPiS_S_iPcS0_)
        /*00a4*/ 	.word	0x00000000


	//----- nvinfo : EIATTR_REGCOUNT
	.align		4
.L_27:
        /*00a8*/ 	.byte	0x04, 0x2f
        /*00aa*/ 	.short	(.L_29 - .L_28)
	.align		4
.L_28:
        /*00ac*/ 	.word	index@(_Z7updateVPiS_)
        /*00b0*/ 	.word	0x0000000a


	//----- nvinfo : EIATTR_FRAME_SIZE
	.align		4
.L_29:
        /*00b4*/ 	.byte	0x04, 0x11
        /*00b6*/ 	.short	(.L_31 - .L_30)
	.align		4
.L_30:
        /*00b8*/ 	.word	index@(_Z7updateVPiS_)
        /*00bc*/ 	.word	0x00000000


	//----- nvinfo : EIATTR_MIN_STACK_SIZE
	.align		4
.L_31:
        /*00c0*/ 	.byte	0x04, 0x12
        /*00c2*/ 	.short	(.L_33 - .L_32)
	.align		4
.L_32:
        /*00c4*/ 	.word	index@(_Z7updateVPiS_)
        /*00c8*/ 	.word	0x00000000


	//----- nvinfo : EIATTR_MIN_STACK_SIZE
	.align		4
.L_33:
        /*00cc*/ 	.byte	0x04, 0x12
        /*00ce*/ 	.short	(.L_35 - .L_34)
	.align		4
.L_34:
        /*00d0*/ 	.word	index@(_Z7updateUPiS_S_iPcS0_)
        /*00d4*/ 	.word	0x00000000


	//----- nvinfo : EIATTR_MIN_STACK_SIZE
	.align		4
.L_35:
        /*00d8*/ 	.byte	0x04, 0x12
        /*00da*/ 	.short	(.L_37 - .L_36)
	.align		4
.L_36:
        /*00dc*/ 	.word	index@(_Z7updateDPiS_S_)
        /*00e0*/ 	.word	0x00000000


	//----- nvinfo : EIATTR_MIN_STACK_SIZE
	.align		4
.L_37:
        /*00e4*/ 	.byte	0x04, 0x12
        /*00e6*/ 	.short	(.L_39 - .L_38)
	.align		4
.L_38:
        /*00e8*/ 	.word	index@(_Z12initFirstRowPiS_S_)
        /*00ec*/ 	.word	0x00000000


	//----- nvinfo : EIATTR_MIN_STACK_SIZE
	.align		4
.L_39:
        /*00f0*/ 	.byte	0x04, 0x12
        /*00f2*/ 	.short	(.L_41 - .L_40)
	.align		4
.L_40:
        /*00f4*/ 	.word	index@(_Z9copyArrayPiS_i)
        /*00f8*/ 	.word	0x00000000


	//----- nvinfo : EIATTR_MIN_STACK_SIZE
	.align		4
.L_41:
        /*00fc*/ 	.byte	0x04, 0x12
        /*00fe*/ 	.short	(.L_43 - .L_42)
	.align		4
.L_42:
        /*0100*/ 	.word	index@(_Z9prefixOnCPiS_ii)
        /*0104*/ 	.word	0x00000000


	//----- nvinfo : EIATTR_MIN_STACK_SIZE
	.align		4
.L_43:
        /*0108*/ 	.byte	0x04, 0x12
        /*010a*/ 	.short	(.L_45 - .L_44)
	.align		4
.L_44:
        /*010c*/ 	.word	index@(_Z9prefixOnBPiii)
        /*0110*/ 	.word	0x00000000


	//----- nvinfo : EIATTR_MIN_STACK_SIZE
	.align		4
.L_45:
        /*0114*/ 	.byte	0x04, 0x12
        /*0116*/ 	.short	(.L_47 - .L_46)
	.align		4
.L_46:
        /*0118*/ 	.word	index@(_Z15initializeArrayPiS_i)
        /*011c*/ 	.word	0x00000000
.L_47:


//--------------------- .nv.compat                --------------------------
	.section	.nv.compat,"",@"SHT_CUDA_COMPAT_INFO"
	.align	4
        /*0000*/ 	.byte	0x02, 0x09, 0x00, 0x00, 0x02, 0x02, 0x01, 0x00, 0x02, 0x05, 0x05, 0x00, 0x03, 0x07, 0x01, 0x01
        /*0010*/ 	.byte	0x02, 0x03, 0x00, 0x00, 0x02, 0x06, 0x01, 0x00, 0x04, 0x0b, 0x08, 0x00, 0x09, 0x00, 0x00, 0x00
        /*0020*/ 	.byte	0x00, 0x00, 0x00, 0x00


//--------------------- .nv.info._Z7updateVPiS_   --------------------------
	.section	.nv.info._Z7updateVPiS_,"",@"SHT_CUDA_INFO"
	.sectionflags	@""
	.align	4


	//----- nvinfo : EIATTR_CUDA_API_VERSION
	.align		4
        /*0000*/ 	.byte	0x04, 0x37
        /*0002*/ 	.short	(.L_49 - .L_48)
.L_48:
        /*0004*/ 	.word	0x00000082


	//----- nvinfo : EIATTR_KPARAM_INFO
	.align		4
.L_49:
        /*0008*/ 	.byte	0x04, 0x17
        /*000a*/ 	.short	(.L_51 - .L_50)
.L_50:
        /*000c*/ 	.word	0x00000000
        /*0010*/ 	.short	0x0001
        /*0012*/ 	.short	0x0008
        /*0014*/ 	.byte	0x00, 0xf5, 0x21, 0x00


	//----- nvinfo : EIATTR_KPARAM_INFO
	.align		4
.L_51:
        /*0018*/ 	.byte	0x04, 0x17
        /*001a*/ 	.short	(.L_53 - .L_52)
.L_52:
        /*001c*/ 	.word	0x00000000
        /*0020*/ 	.short	0x0000
        /*0022*/ 	.short	0x0000
        /*0024*/ 	.byte	0x00, 0xf5, 0x21, 0x00


	//----- nvinfo : EIATTR_SPARSE_MMA_MASK
	.align		4
.L_53:
        /*0028*/ 	.byte	0x03, 0x50
        /*002a*/ 	.short	0x0000


	//----- nvinfo : EIATTR_MAXREG_COUNT
	.align		4
        /*002c*/ 	.byte	0x03, 0x1b
        /*002e*/ 	.short	0x00ff


	//----- nvinfo : EIATTR_MERCURY_ISA_VERSION
	.align		4
        /*0030*/ 	.byte	0x03, 0x5f
        /*0032*/ 	.short	0x0101


	//----- nvinfo : EIATTR_VRC_CTA_INIT_COUNT
	.align		4
        /*0034*/ 	.byte	0x02, 0x4a
	.zero		1
	.zero		1


	//----- nvinfo : EIATTR_EXIT_INSTR_OFFSETS
	.align		4
        /*0038*/ 	.byte	0x04, 0x1c
        /*003a*/ 	.short	(.L_55 - .L_54)


	//   ....[0]....
.L_54:
        /*003c*/ 	.word	0x00000030


	//   ....[1]....
        /*0040*/ 	.word	0x000000c0


	//----- nvinfo : EIATTR_CBANK_PARAM_SIZE
	.align		4
.L_55:
        /*0044*/ 	.byte	0x03, 0x19
        /*0046*/ 	.short	0x0010


	//----- nvinfo : EIATTR_PARAM_CBANK
	.align		4
        /*0048*/ 	.byte	0x04, 0x0a
        /*004a*/ 	.short	(.L_57 - .L_56)
	.align		4
.L_56:
        /*004c*/ 	.word	index@(.nv.constant0._Z7updateVPiS_)
        /*0050*/ 	.short	0x0380
        /*0052*/ 	.short	0x0010


	//----- nvinfo : EIATTR_SW_WAR
	.align		4
.L_57:
        /*0054*/ 	.byte	0x04, 0x36
        /*0056*/ 	.short	(.L_59 - .L_58)
.L_58:
        /*0058*/ 	.word	0x00000008
.L_59:


//--------------------- .nv.info._Z7updateUPiS_S_iPcS0_ --------------------------
	.section	.nv.info._Z7updateUPiS_S_iPcS0_,"",@"SHT_CUDA_INFO"
	.sectionflags	@""
	.align	4


	//----- nvinfo : EIATTR_CUDA_API_VERSION
	.align		4
        /*0000*/ 	.byte	0x04, 0x37
        /*0002*/ 	.short	(.L_61 - .L_60)
.L_60:
        /*0004*/ 	.word	0x00000082


	//----- nvinfo : EIATTR_KPARAM_INFO
	.align		4
.L_61:
        /*0008*/ 	.byte	0x04, 0x17
        /*000a*/ 	.short	(.L_63 - .L_62)
.L_62:
        /*000c*/ 	.word	0x00000000
        /*0010*/ 	.short	0x0005
        /*0012*/ 	.short	0x0028
        /*0014*/ 	.byte	0x00, 0xf5, 0x21, 0x00


	//----- nvinfo : EIATTR_KPARAM_INFO
	.align		4
.L_63:
        /*0018*/ 	.byte	0x04, 0x17
        /*001a*/ 	.short	(.L_65 - .L_64)
.L_64:
        /*001c*/ 	.word	0x00000000
        /*0020*/ 	.short	0x0004
        /*0022*/ 	.short	0x0020
        /*0024*/ 	.byte	0x00, 0xf5, 0x21, 0x00


	//----- nvinfo : EIATTR_KPARAM_INFO
	.align		4
.L_65:
        /*0028*/ 	.byte	0x04, 0x17
        /*002a*/ 	.short	(.L_67 - .L_66)
.L_66:
        /*002c*/ 	.word	0x00000000
        /*0030*/ 	.short	0x0003
        /*0032*/ 	.short	0x0018
        /*0034*/ 	.byte	0x00, 0xf0, 0x11, 0x00


	//----- nvinfo : EIATTR_KPARAM_INFO
	.align		4
.L_67:
        /*0038*/ 	.byte	0x04, 0x17
        /*003a*/ 	.short	(.L_69 - .L_68)
.L_68:
        /*003c*/ 	.word	0x00000000
        /*0040*/ 	.short	0x0002
        /*0042*/ 	.short	0x0010
        /*0044*/ 	.byte	0x00, 0xf5, 0x21, 0x00


	//----- nvinfo : EIATTR_KPARAM_INFO
	.align		4
.L_69:
        /*0048*/ 	.byte	0x04, 0x17
        /*004a*/ 	.short	(.L_71 - .L_70)
.L_70:
        /*004c*/ 	.word	0x00000000
        /*0050*/ 	.short	0x0001
        /*0052*/ 	.short	0x0008
        /*0054*/ 	.byte	0x00, 0xf5, 0x21, 0x00


	//----- nvinfo : EIATTR_KPARAM_INFO
	.align		4
.L_71:
        /*0058*/ 	.byte	0x04, 0x17
        /*005a*/ 	.short	(.L_73 - .L_72)
.L_72:
        /*005c*/ 	.word	0x00000000
        /*0060*/ 	.short	0x0000
        /*0062*/ 	.short	0x0000
        /*0064*/ 	.byte	0x00, 0xf5, 0x21, 0x00


	//----- nvinfo : EIATTR_SPARSE_MMA_MASK
	.align		4
.L_73:
        /*0068*/ 	.byte	0x03, 0x50
        /*006a*/ 	.short	0x0000


	//----- nvinfo : EIATTR_MAXREG_COUNT
	.align		4
        /*006c*/ 	.byte	0x03, 0x1b
        /*006e*/ 	.short	0x00ff


	//----- nvinfo : EIATTR_MERCURY_ISA_VERSION
	.align		4
        /*0070*/ 	.byte	0x03, 0x5f
        /*0072*/ 	.short	0x0101


	//----- nvinfo : EIATTR_VRC_CTA_INIT_COUNT
	.align		4
        /*0074*/ 	.byte	0x02, 0x4a
	.zero		1
	.zero		1


	//----- nvinfo : EIATTR_EXIT_INSTR_OFFSETS
	.align		4
        /*0078*/ 	.byte	0x04, 0x1c
        /*007a*/ 	.short	(.L_75 - .L_74)


	//   ....[0]....
.L_74:
        /*007c*/ 	.word	0x00000030


	//   ....[1]....
        /*0080*/ 	.word	0x000001d0


	//----- nvinfo : EIATTR_CBANK_PARAM_SIZE
	.align		4
.L_75:
        /*0084*/ 	.byte	0x03, 0x19
        /*0086*/ 	.short	0x0030


	//----- nvinfo : EIATTR_PARAM_CBANK
	.align		4
        /*0088*/ 	.byte	0x04, 0x0a
        /*008a*/ 	.short	(.L_77 - .L_76)
	.align		4
.L_76:
        /*008c*/ 	.word	index@(.nv.constant0._Z7updateUPiS_S_iPcS0_)
        /*0090*/ 	.short	0x0380
        /*0092*/ 	.short	0x0030


	//----- nvinfo : EIATTR_SW_WAR
	.align		4
.L_77:
        /*0094*/ 	.byte	0x04, 0x36
        /*0096*/ 	.short	(.L_79 - .L_78)
.L_78:
        /*0098*/ 	.word	0x00000008
.L_79:


//--------------------- .nv.info._Z7updateDPiS_S_ --------------------------
	.section	.nv.info._Z7updateDPiS_S_,"",@"SHT_CUDA_INFO"
	.sectionflags	@""
	.align	4


	//----- nvinfo : EIATTR_CUDA_API_VERSION
	.align		4
        /*0000*/ 	.byte	0x04, 0x37
        /*0002*/ 	.short	(.L_81 - .L_80)
.L_80:
        /*0004*/ 	.word	0x00000082


	//----- nvinfo : EIATTR_KPARAM_INFO
	.align		4
.L_81:
        /*0008*/ 	.byte	0x04, 0x17
        /*000a*/ 	.short	(.L_83 - .L_82)
.L_82:
        /*000c*/ 	.word	0x00000000
        /*0010*/ 	.short	0x0002
        /*0012*/ 	.short	0x0010
        /*0014*/ 	.byte	0x00, 0xf5, 0x21, 0x00


	//----- nvinfo : EIATTR_KPARAM_INFO
	.align		4
.L_83:
        /*0018*/ 	.byte	0x04, 0x17
        /*001a*/ 	.short	(.L_85 - .L_84)
.L_84:
        /*001c*/ 	.word	0x00000000
        /*0020*/ 	.short	0x0001
        /*0022*/ 	.short	0x0008
        /*0024*/ 	.byte	0x00, 0xf5, 0x21, 0x00


	//----- nvinfo : EIATTR_KPARAM_INFO
	.align		4
.L_85:
        /*0028*/ 	.byte	0x04, 0x17
        /*002a*/ 	.short	(.L_87 - .L_86)
.L_86:
        /*002c*/ 	.word	0x00000000
        /*0030*/ 	.short	0x0000
        /*0032*/ 	.short	0x0000
        /*0034*/ 	.byte	0x00, 0xf5, 0x21, 0x00


	//----- nvinfo : EIATTR_SPARSE_MMA_MASK
	.align		4
.L_87:
        /*0038*/ 	.byte	0x03, 0x50
        /*003a*/ 	.short	0x0000


	//----- nvinfo : EIATTR_MAXREG_COUNT
	.align		4
        /*003c*/ 	.byte	0x03, 0x1b
        /*003e*/ 	.short	0x00ff


	//----- nvinfo : EIATTR_MERCURY_ISA_VERSION
	.align		4
        /*0040*/ 	.byte	0x03, 0x5f
        /*0042*/ 	.short	0x0101


	//----- nvinfo : EIATTR_VRC_CTA_INIT_COUNT
	.align		4
        /*0044*/ 	.byte	0x02, 0x4a
	.zero		1
	.zero		1


	//----- nvinfo : EIATTR_EXIT_INSTR_OFFSETS
	.align		4
        /*0048*/ 	.byte	0x04, 0x1c
        /*004a*/ 	.short	(.L_89 - .L_88)


	//   ....[0]....
.L_88:
        /*004c*/ 	.word	0x000000e0


	//----- nvinfo : EIATTR_CBANK_PARAM_SIZE
	.align		4
.L_89:
        /*0050*/ 	.byte	0x03, 0x19
        /*0052*/ 	.short	0x0018


	//----- nvinfo : EIATTR_PARAM_CBANK
	.align		4
        /*0054*/ 	.byte	0x04, 0x0a
        /*0056*/ 	.short	(.L_91 - .L_90)
	.align		4
.L_90:
        /*0058*/ 	.word	index@(.nv.constant0._Z7updateDPiS_S_)
        /*005c*/ 	.short	0x0380
        /*005e*/ 	.short	0x0018


	//----- nvinfo : EIATTR_SW_WAR
	.align		4
.L_91:
        /*0060*/ 	.byte	0x04, 0x36
        /*0062*/ 	.short	(.L_93 - .L_92)
.L_92:
        /*0064*/ 	.word	0x00000008
.L_93:


//--------------------- .nv.info._Z12initFirstRowPiS_S_ --------------------------
	.section	.nv.info._Z12initFirstRowPiS_S_,"",@"SHT_CUDA_INFO"
	.sectionflags	@""
	.align	4


	//----- nvinfo : EIATTR_CUDA_API_VERSION
	.align		4
        /*0000*/ 	.byte	0x04, 0x37
        /*0002*/ 	.short	(.L_95 - .L_94)
.L_94:
        /*0004*/ 	.word	0x00000082


	//----- nvinfo : EIATTR_KPARAM_INFO
	.align		4
.L_95:
        /*0008*/ 	.byte	0x04, 0x17
        /*000a*/ 	.short	(.L_97 - .L_96)
.L_96:
        /*000c*/ 	.word	0x00000000
        /*0010*/ 	.short	0x0002
        /*0012*/ 	.short	0x0010
        /*0014*/ 	.byte	0x00, 0xf5, 0x21, 0x00


	//----- nvinfo : EIATTR_KPARAM_INFO
	.align		4
.L_97:
        /*0018*/ 	.byte	0x04, 0x17
        /*001a*/ 	.short	(.L_99 - .L_98)
.L_98:
        /*001c*/ 	.word	0x00000000
        /*0020*/ 	.short	0x0001
        /*0022*/ 	.short	0x0008
        /*0024*/ 	.byte	0x00, 0xf5, 0x21, 0x00


	//----- nvinfo : EIATTR_KPARAM_INFO
	.align		4
.L_99:
        /*0028*/ 	.byte	0x04, 0x17
        /*002a*/ 	.short	(.L_101 - .L_100)
.L_100:
        /*002c*/ 	.word	0x00000000
        /*0030*/ 	.short	0x0000
        /*0032*/ 	.short	0x0000
        /*0034*/ 	.byte	0x00, 0xf5, 0x21, 0x00


	//----- nvinfo : EIATTR_SPARSE_MMA_MASK
	.align		4
.L_101:
        /*0038*/ 	.byte	0x03, 0x50
        /*003a*/ 	.short	0x0000


	//----- nvinfo : EIATTR_MAXREG_COUNT
	.align		4
        /*003c*/ 	.byte	0x03, 0x1b
        /*003e*/ 	.short	0x00ff


	//----- nvinfo : EIATTR_MERCURY_ISA_VERSION
	.align		4
        /*0040*/ 	.byte	0x03, 0x5f
        /*0042*/ 	.short	0x0101


	//----- nvinfo : EIATTR_VRC_CTA_INIT_COUNT
	.align		4
        /*0044*/ 	.byte	0x02, 0x4a
	.zero		1
	.zero		1


	//----- nvinfo : EIATTR_EXIT_INSTR_OFFSETS
	.align		4
        /*0048*/ 	.byte	0x04, 0x1c
        /*004a*/ 	.short	(.L_103 - .L_102)


	//   ....[0]....
.L_102:
        /*004c*/ 	.word	0x000000c0


	//   ....[1]....
        /*0050*/ 	.word	0x00000120


	//----- nvinfo : EIATTR_CBANK_PARAM_SIZE
	.align		4
.L_103:
        /*0054*/ 	.byte	0x03, 0x19
        /*0056*/ 	.short	0x0018


	//----- nvinfo : EIATTR_PARAM_CBANK
	.align		4
        /*0058*/ 	.byte	0x04, 0x0a
        /*005a*/ 	.short	(.L_105 - .L_104)
	.align		4
.L_104:
        /*005c*/ 	.word	index@(.nv.constant0._Z12initFirstRowPiS_S_)
        /*0060*/ 	.short	0x0380
        /*0062*/ 	.short	0x0018


	//----- nvinfo : EIATTR_SW_WAR
	.align		4
.L_105:
        /*0064*/ 	.byte	0x04, 0x36
        /*0066*/ 	.short	(.L_107 - .L_106)
.L_106:
        /*0068*/ 	.word	0x00000008
.L_107:


//--------------------- .nv.info._Z9copyArrayPiS_i --------------------------
	.section	.nv.info._Z9copyArrayPiS_i,"",@"SHT_CUDA_INFO"
	.sectionflags	@""
	.align	4


	//----- nvinfo : EIATTR_CUDA_API_VERSION
	.align		4
        /*0000*/ 	.byte	0x04, 0x37
        /*0002*/ 	.short	(.L_109 - .L_108)
.L_108:
        /*0004*/ 	.word	0x00000082


	//----- nvinfo : EIATTR_KPARAM_INFO
	.align		4
.L_109:
        /*0008*/ 	.byte	0x04, 0x17
        /*000a*/ 	.short	(.L_111 - .L_110)
.L_110:
        /*000c*/ 	.word	0x00000000
        /*0010*/ 	.short	0x0002
        /*0012*/ 	.short	0x0010
        /*0014*/ 	.byte	0x00, 0xf0, 0x11, 0x00


	//----- nvinfo : EIATTR_KPARAM_INFO
	.align		4
.L_111:
        /*0018*/ 	.byte	0x04, 0x17
        /*001a*/ 	.short	(.L_113 - .L_112)
.L_112:
        /*001c*/ 	.word	0x00000000
        /*0020*/ 	.short	0x0001
        /*0022*/ 	.short	0x0008
        /*0024*/ 	.byte	0x00, 0xf5, 0x21, 0x00


	//----- nvinfo : EIATTR_KPARAM_INFO
	.align		4
.L_113:
        /*0028*/ 	.byte	0x04, 0x17
        /*002a*/ 	.short	(.L_115 - .L_114)
.L_114:
        /*002c*/ 	.word	0x00000000
        /*0030*/ 	.short	0x0000
        /*0032*/ 	.short	0x0000
        /*0034*/ 	.byte	0x00, 0xf5, 0x21, 0x00


	//----- nvinfo : EIATTR_SPARSE_MMA_MASK
	.align		4
.L_115:
        /*0038*/ 	.byte	0x03, 0x50
        /*003a*/ 	.short	0x0000


	//----- nvinfo : EIATTR_MAXREG_COUNT
	.align		4
        /*003c*/ 	.byte	0x03, 0x1b
        /*003e*/ 	.short	0x00ff


	//----- nvinfo : EIATTR_MERCURY_ISA_VERSION
	.align		4
        /*0040*/ 	.byte	0x03, 0x5f
        /*0042*/ 	.short	0x0101


	//----- nvinfo : EIATTR_VRC_CTA_INIT_COUNT
	.align		4
        /*0044*/ 	.byte	0x02, 0x4a
	.zero		1
	.zero		1


	//----- nvinfo : EIATTR_EXIT_INSTR_OFFSETS
	.align		4
        /*0048*/ 	.byte	0x04, 0x1c
        /*004a*/ 	.short	(.L_117 - .L_116)


	//   ....[0]....
.L_116:
        /*004c*/ 	.word	0x00000090


	//----- nvinfo : EIATTR_CBANK_PARAM_SIZE
	.align		4
.L_117:
        /*0050*/ 	.byte	0x03, 0x19
        /*0052*/ 	.short	0x0014


	//----- nvinfo : EIATTR_PARAM_CBANK
	.align		4
        /*0054*/ 	.byte	0x04, 0x0a
        /*0056*/ 	.short	(.L_119 - .L_118)
	.align		4
.L_118:
        /*0058*/ 	.word	index@(.nv.constant0._Z9copyArrayPiS_i)
        /*005c*/ 	.short	0x0380
        /*005e*/ 	.short	0x0014


	//----- nvinfo : EIATTR_SW_WAR
	.align		4
.L_119:
        /*0060*/ 	.byte	0x04, 0x36
        /*0062*/ 	.short	(.L_121 - .L_120)
.L_120:
        /*0064*/ 	.word	0x00000008
.L_121:


//--------------------- .nv.info._Z9prefixOnCPiS_ii --------------------------
	.section	.nv.info._Z9prefixOnCPiS_ii,"",@"SHT_CUDA_INFO"
	.sectionflags	@""
	.align	4


	//----- nvinfo : EIATTR_CUDA_API_VERSION
	.align		4
        /*0000*/ 	.byte	0x04, 0x37
        /*0002*/ 	.short	(.L_123 - .L_122)
.L_122:
        /*0004*/ 	.word	0x00000082


	//----- nvinfo : EIATTR_KPARAM_INFO
	.align		4
.L_123:
        /*0008*/ 	.byte	0x04, 0x17
        /*000a*/ 	.short	(.L_125 - .L_124)
.L_124:
        /*000c*/ 	.word	0x00000000
        /*0010*/ 	.short	0x0003
        /*0012*/ 	.short	0x0014
        /*0014*/ 	.byte	0x00, 0xf0, 0x11, 0x00


	//----- nvinfo : EIATTR_KPARAM_INFO
	.align		4
.L_125:
        /*0018*/ 	.byte	0x04, 0x17
        /*001a*/ 	.short	(.L_127 - .L_126)
.L_126:
        /*001c*/ 	.word	0x00000000
        /*0020*/ 	.short	0x0002
        /*0022*/ 	.short	0x0010
        /*0024*/ 	.byte	0x00, 0xf0, 0x11, 0x00


	//----- nvinfo : EIATTR_KPARAM_INFO
	.align		4
.L_127:
        /*0028*/ 	.byte	0x04, 0x17
        /*002a*/ 	.short	(.L_129 - .L_128)
.L_128:
        /*002c*/ 	.word	0x00000000
        /*0030*/ 	.short	0x0001
        /*0032*/ 	.short	0x0008
        /*0034*/ 	.byte	0x00, 0xf5, 0x21, 0x00


	//----- nvinfo : EIATTR_KPARAM_INFO
	.align		4
.L_129:
        /*0038*/ 	.byte	0x04, 0x17
        /*003a*/ 	.short	(.L_131 - .L_130)
.L_130:
        /*003c*/ 	.word	0x00000000
        /*0040*/ 	.short	0x0000
        /*0042*/ 	.short	0x0000
        /*0044*/ 	.byte	0x00, 0xf5, 0x21, 0x00


	//----- nvinfo : EIATTR_SPARSE_MMA_MASK
	.align		4
.L_131:
        /*0048*/ 	.byte	0x03, 0x50
        /*004a*/ 	.short	0x0000


	//----- nvinfo : EIATTR_MAXREG_COUNT
	.align		4
        /*004c*/ 	.byte	0x03, 0x1b
        /*004e*/ 	.short	0x00ff


	//----- nvinfo : EIATTR_MERCURY_ISA_VERSION
	.align		4
        /*0050*/ 	.byte	0x03, 0x5f
        /*0052*/ 	.short	0x0101


	//----- nvinfo : EIATTR_VRC_CTA_INIT_COUNT
	.align		4
        /*0054*/ 	.byte	0x02, 0x4a
	.zero		1
	.zero		1


	//----- nvinfo : EIATTR_EXIT_INSTR_OFFSETS
	.align		4
        /*0058*/ 	.byte	0x04, 0x1c
        /*005a*/ 	.short	(.L_133 - .L_132)


	//   ....[0]....
.L_132:
        /*005c*/ 	.word	0x000000c0


	//   ....[1]....
        /*0060*/ 	.word	0x00000180


	//   ....[2]....
        /*0064*/ 	.word	0x00000260


	//----- nvinfo : EIATTR_CRS_STACK_SIZE
	.align		4
.L_133:
        /*0068*/ 	.byte	0x04, 0x1e
        /*006a*/ 	.short	(.L_135 - .L_134)
.L_134:
        /*006c*/ 	.word	0x00000000


	//----- nvinfo : EIATTR_CBANK_PARAM_SIZE
	.align		4
.L_135:
        /*0070*/ 	.byte	0x03, 0x19
        /*0072*/ 	.short	0x0018


	//----- nvinfo : EIATTR_PARAM_CBANK
	.align		4
        /*0074*/ 	.byte	0x04, 0x0a
        /*0076*/ 	.short	(.L_137 - .L_136)
	.align		4
.L_136:
        /*0078*/ 	.word	index@(.nv.constant0._Z9prefixOnCPiS_ii)
        /*007c*/ 	.short	0x0380
        /*007e*/ 	.short	0x0018


	//----- nvinfo : EIATTR_SW_WAR
	.align		4
.L_137:
        /*0080*/ 	.byte	0x04, 0x36
        /*0082*/ 	.short	(.L_139 - .L_138)
.L_138:
        /*0084*/ 	.word	0x00000008
.L_139:


//--------------------- .nv.info._Z9prefixOnBPiii --------------------------
	.section	.nv.info._Z9prefixOnBPiii,"",@"SHT_CUDA_INFO"
	.sectionflags	@""
	.align	4


	//----- nvinfo : EIATTR_CUDA_API_VERSION
	.align		4
        /*0000*/ 	.byte	0x04, 0x37
        /*0002*/ 	.short	(.L_141 - .L_140)
.L_140:
        /*0004*/ 	.word	0x00000082


	//----- nvinfo : EIATTR_KPARAM_INFO
	.align		4
.L_141:
        /*0008*/ 	.byte	0x04, 0x17
        /*000a*/ 	.short	(.L_143 - .L_142)
.L_142:
        /*000c*/ 	.word	0x00000000
        /*0010*/ 	.short	0x0002
        /*0012*/ 	.short	0x000c
        /*0014*/ 	.byte	0x00, 0xf0, 0x11, 0x00


	//----- nvinfo : EIATTR_KPARAM_INFO
	.align		4
.L_143:
        /*0018*/ 	.byte	0x04, 0x17
        /*001a*/ 	.short	(.L_145 - .L_144)
.L_144:
        /*001c*/ 	.word	0x00000000
        /*0020*/ 	.short	0x0001
        /*0022*/ 	.short	0x0008
        /*0024*/ 	.byte	0x00, 0xf0, 0x11, 0x00


	//----- nvinfo : EIATTR_KPARAM_INFO
	.align		4
.L_145:
        /*0028*/ 	.byte	0x04, 0x17
        /*002a*/ 	.short	(.L_147 - .L_146)
.L_146:
        /*002c*/ 	.word	0x00000000
        /*0030*/ 	.short	0x0000
        /*0032*/ 	.short	0x0000
        /*0034*/ 	.byte	0x00, 0xf5, 0x21, 0x00


	//----- nvinfo : EIATTR_SPARSE_MMA_MASK
	.align		4
.L_147:
        /*0038*/ 	.byte	0x03, 0x50
        /*003a*/ 	.short	0x0000


	//----- nvinfo : EIATTR_MAXREG_COUNT
	.align		4
        /*003c*/ 	.byte	0x03, 0x1b
        /*003e*/ 	.short	0x00ff


	//----- nvinfo : EIATTR_MERCURY_ISA_VERSION
	.align		4
        /*0040*/ 	.byte	0x03, 0x5f
        /*0042*/ 	.short	0x0101


	//----- nvinfo : EIATTR_VRC_CTA_INIT_COUNT
	.align		4
        /*0044*/ 	.byte	0x02, 0x4a
	.zero		1
	.zero		1


	//----- nvinfo : EIATTR_EXIT_INSTR_OFFSETS
	.align		4
        /*0048*/ 	.byte	0x04, 0x1c
        /*004a*/ 	.short	(.L_149 - .L_148)


	//   ....[0]....
.L_148:
        /*004c*/ 	.word	0x000000d0


	//----- nvinfo : EIATTR_CBANK_PARAM_SIZE
	.align		4
.L_149:
        /*0050*/ 	.byte	0x03, 0x19
        /*0052*/ 	.short	0x0010


	//----- nvinfo : EIATTR_PARAM_CBANK
	.align		4
        /*0054*/ 	.byte	0x04, 0x0a
        /*0056*/ 	.short	(.L_151 - .L_150)
	.align		4
.L_150:
        /*0058*/ 	.word	index@(.nv.constant0._Z9prefixOnBPiii)
        /*005c*/ 	.short	0x0380
        /*005e*/ 	.short	0x0010


	//----- nvinfo : EIATTR_SW_WAR
	.align		4
.L_151:
        /*0060*/ 	.byte	0x04, 0x36
        /*0062*/ 	.short	(.L_153 - .L_152)
.L_152:
        /*0064*/ 	.word	0x00000008
.L_153:


//--------------------- .nv.info._Z15initializeArrayPiS_i --------------------------
	.section	.nv.info._Z15initializeArrayPiS_i,"",@"SHT_CUDA_INFO"
	.sectionflags	@""
	.align	4


	//----- nvinfo : EIATTR_CUDA_API_VERSION
	.align		4
        /*0000*/ 	.byte	0x04, 0x37
        /*0002*/ 	.short	(.L_155 - .L_154)
.L_154:
        /*0004*/ 	.word	0x00000082


	//----- nvinfo : EIATTR_KPARAM_INFO
	.align		4
.L_155:
        /*0008*/ 	.byte	0x04, 0x17
        /*000a*/ 	.short	(.L_157 - .L_156)
.L_156:
        /*000c*/ 	.word	0x00000000
        /*0010*/ 	.short	0x0002
        /*0012*/ 	.short	0x0010
        /*0014*/ 	.byte	0x00, 0xf0, 0x11, 0x00


	//----- nvinfo : EIATTR_KPARAM_INFO
	.align		4
.L_157:
        /*0018*/ 	.byte	0x04, 0x17
        /*001a*/ 	.short	(.L_159 - .L_158)
.L_158:
        /*001c*/ 	.word	0x00000000
        /*0020*/ 	.short	0x0001
        /*0022*/ 	.short	0x0008
        /*0024*/ 	.byte	0x00, 0xf5, 0x21, 0x00


	//----- nvinfo : EIATTR_KPARAM_INFO
	.align		4
.L_159:
        /*0028*/ 	.byte	0x04, 0x17
        /*002a*/ 	.short	(.L_161 - .L_160)
.L_160:
        /*002c*/ 	.word	0x00000000
        /*0030*/ 	.short	0x0000
        /*0032*/ 	.short	0x0000
        /*0034*/ 	.byte	0x00, 0xf5, 0x21, 0x00


	//----- nvinfo : EIATTR_SPARSE_MMA_MASK
	.align		4
.L_161:
        /*0038*/ 	.byte	0x03, 0x50
        /*003a*/ 	.short	0x0000


	//----- nvinfo : EIATTR_MAXREG_COUNT
	.align		4
        /*003c*/ 	.byte	0x03, 0x1b
        /*003e*/ 	.short	0x00ff


	//----- nvinfo : EIATTR_MERCURY_ISA_VERSION
	.align		4
        /*0040*/ 	.byte	0x03, 0x5f
        /*0042*/ 	.short	0x0101


	//----- nvinfo : EIATTR_VRC_CTA_INIT_COUNT
	.align		4
        /*0044*/ 	.byte	0x02, 0x4a
	.zero		1
	.zero		1


	//----- nvinfo : EIATTR_EXIT_INSTR_OFFSETS
	.align		4
        /*0048*/ 	.byte	0x04, 0x1c
        /*004a*/ 	.short	(.L_163 - .L_162)


	//   ....[0]....
.L_162:
        /*004c*/ 	.word	0x00000040


	//   ....[1]....
        /*0050*/ 	.word	0x000000c0


	//----- nvinfo : EIATTR_CBANK_PARAM_SIZE
	.align		4
.L_163:
        /*0054*/ 	.byte	0x03, 0x19
        /*0056*/ 	.short	0x0014


	//----- nvinfo : EIATTR_PARAM_CBANK
	.align		4
        /*0058*/ 	.byte	0x04, 0x0a
        /*005a*/ 	.short	(.L_165 - .L_164)
	.align		4
.L_164:
        /*005c*/ 	.word	index@(.nv.constant0._Z15initializeArrayPiS_i)
        /*0060*/ 	.short	0x0380
        /*0062*/ 	.short	0x0014


	//----- nvinfo : EIATTR_SW_WAR
	.align		4
.L_165:
        /*0064*/ 	.byte	0x04, 0x36
        /*0066*/ 	.short	(.L_167 - .L_166)
.L_166:
        /*0068*/ 	.word	0x00000008
.L_167:


//--------------------- .nv.callgraph             --------------------------
	.section	.nv.callgraph,"",@"SHT_CUDA_CALLGRAPH"
	.align	4
	.sectionentsize	8
	.align		4
        /*0000*/ 	.word	0x00000000
	.align		4
        /*0004*/ 	.word	0xffffffff
	.align		4
        /*0008*/ 	.word	0x00000000
	.align		4
        /*000c*/ 	.word	0xfffffffe
	.align		4
        /*0010*/ 	.word	0x00000000
	.align		4
        /*0014*/ 	.word	0xfffffffd
	.align		4
        /*0018*/ 	.word	0x00000000
	.align		4
        /*001c*/ 	.word	0xfffffffc


//--------------------- .text._Z7updateVPiS_      --------------------------
	.section	.text._Z7updateVPiS_,"ax",@progbits
	.align	128
        .global         _Z7updateVPiS_
        .type           _Z7updateVPiS_,@function
        .size           _Z7updateVPiS_,(.L_x_10 - _Z7updateVPiS_)
        .other          _Z7updateVPiS_,@"STO_CUDA_ENTRY STV_DEFAULT"
_Z7updateVPiS_:
.text._Z7updateVPiS_:
[----:B------:R-:W-:Y:S01]  /*0000*/  LDC R1, c[0x0][0x37c] ;  /* 0x0000df00ff017b82 */ /* 0x000fe20000000800 */
[----:B------:R-:W0:Y:S02]  /*0010*/  S2R R7, SR_TID.X ;  /* 0x0000000000077919 */ /* 0x000e240000002100 */
[----:B0-----:R-:W-:-:S13]  /*0020*/  ISETP.NE.AND P0, PT, R7, RZ, PT ;  /* 0x000000ff0700720c */ /* 0x001fda0003f05270 */
[----:B------:R-:W-:Y:S05]  /*0030*/  @!P0 EXIT ;  /* 0x000000000000894d */ /* 0x000fea0003800000 */
[----:B------:R-:W0:Y:S01]  /*0040*/  LDC.64 R2, c[0x0][0x388] ;  /* 0x0000e200ff027b82 */ /* 0x000e220000000a00 */
[----:B------:R-:W1:Y:S07]  /*0050*/  LDCU.64 UR4, c[0x0][0x358] ;  /* 0x00006b00ff0477ac */ /* 0x000e6e0008000a00 */
[----:B------:R-:W2:Y:S01]  /*0060*/  LDC.64 R4, c[0x0][0x380] ;  /* 0x0000e000ff047b82 */ /* 0x000ea20000000a00 */
[----:B0-----:R-:W-:-:S06]  /*0070*/  IMAD.WIDE.U32 R2, R7, 0x4, R2 ;  /* 0x0000000407027825 */ /* 0x001fcc00078e0002 */
[----:B-1----:R-:W3:Y:S01]  /*0080*/  LDG.E R2, desc[UR4][R2.64] ;  /* 0x0000000402027981 */ /* 0x002ee2000c1e1900 */
[----:B--2---:R-:W-:Y:S01]  /*0090*/  IMAD.WIDE.U32 R4, R7, 0x4, R4 ;  /* 0x0000000407047825 */ /* 0x004fe200078e0004 */
[----:B---3--:R-:W-:-:S05]  /*00a0*/  IADD3 R7, PT, PT, R2, 0x2, -R7 ;  /* 0x0000000202077810 */ /* 0x008fca0007ffe807 */
[----:B------:R-:W-:Y:S01]  /*00b0*/  STG.E desc[UR4][R4.64], R7 ;  /* 0x0000000704007986 */ /* 0x000fe2000c101904 */
[----:B------:R-:W-:Y:S05]  /*00c0*/  EXIT ;  /* 0x000000000000794d */ /* 0x000fea0003800000 */
.L_x_0:
[----:B------:R-:W-:-:S00]  /*00d0*/  BRA `(.L_x_0) ;  /* 0xfffffffc00fc7947 */ /* 0x000fc0000383ffff */
[----:B------:R-:W-:-:S00]  /*00e0*/  NOP ;  /* 0x0000000000007918 */ /* 0x000fc00000000000 */
        /* <DEDUP_REMOVED lines=9> */
.L_x_10:


//--------------------- .text._Z7updateUPiS_S_iPcS0_ --------------------------
	.section	.text._Z7updateUPiS_S_iPcS0_,"ax",@progbits
	.align	128
        .global         _Z7updateUPiS_S_iPcS0_
        .type           _Z7updateUPiS_S_iPcS0_,@function
        .size           _Z7updateUPiS_S_iPcS0_,(.L_x_11 - _Z7updateUPiS_S_iPcS0_)
        .other          _Z7updateUPiS_S_iPcS0_,@"STO_CUDA_ENTRY STV_DEFAULT"
_Z7updateUPiS_S_iPcS0_:
.text._Z7updateUPiS_S_iPcS0_:
[----:B------:R-:W-:Y:S01]  /*0000*/  LDC R1, c[0x0][0x37c] ;  /* 0x0000df00ff017b82 */ /* 0x000fe20000000800 */
[----:B------:R-:W0:Y:S02]  /*0010*/  S2R R13, SR_TID.X ;  /* 0x00000000000d7919 */ /* 0x000e240000002100 */
[----:B0-----:R-:W-:-:S13]  /*0020*/  ISETP.NE.AND P0, PT, R13, RZ, PT ;  /* 0x000000ff0d00720c */ /* 0x001fda0003f05270 */
[----:B------:R-:W-:Y:S05]  /*0030*/  @!P0 EXIT ;  /* 0x000000000000894d */ /* 0x000fea0003800000 */
[----:B------:R-:W0:Y:S01]  /*0040*/  LDCU UR5, c[0x0][0x398] ;  /* 0x00007300ff0577ac */ /* 0x000e220008000800 */
[----:B------:R-:W1:Y:S01]  /*0050*/  LDC.64 R4, c[0x0][0x390] ;  /* 0x0000e400ff047b82 */ /* 0x000e620000000a00 */
[----:B------:R-:W0:Y:S01]  /*0060*/  LDCU.128 UR8, c[0x0][0x3a0] ;  /* 0x00007400ff0877ac */ /* 0x000e220008000c00 */
[----:B------:R-:W2:Y:S06]  /*0070*/  LDCU.64 UR6, c[0x0][0x358] ;  /* 0x00006b00ff0677ac */ /* 0x000eac0008000a00 */
[----:B------:R-:W3:Y:S01]  /*0080*/  LDC.64 R2, c[0x0][0x388] ;  /* 0x0000e200ff027b82 */ /* 0x000ee20000000a00 */
[----:B0-----:R-:W-:Y:S01]  /*0090*/  UIADD3 UR4, UP0, UPT, UR5, UR8, URZ ;  /* 0x0000000805047290 */ /* 0x001fe2000ff1e0ff */
[----:B------:R-:W-:-:S03]  /*00a0*/  IADD3 R6, P0, PT, R13, UR10, RZ ;  /* 0x0000000a0d067c10 */ /* 0x000fc6000ff1e0ff */
[----:B------:R-:W-:Y:S02]  /*00b0*/  ULEA.HI.X.SX32 UR5, UR5, UR9, 0x1, UP0 ;  /* 0x0000000905057291 */ /* 0x000fe400080f0eff */
[----:B------:R-:W-:Y:S02]  /*00c0*/  IMAD.X R7, RZ, RZ, UR11, P0 ;  /* 0x0000000bff077e24 */ /* 0x000fe400080e06ff */
[----:B------:R-:W-:Y:S02]  /*00d0*/  IMAD.U32 R8, RZ, RZ, UR4 ;  /* 0x00000004ff087e24 */ /* 0x000fe4000f8e00ff */
[----:B------:R-:W-:Y:S02]  /*00e0*/  MOV R9, UR5 ;  /* 0x0000000500097c02 */ /* 0x000fe40008000f00 */
[----:B--2---:R-:W2:Y:S01]  /*00f0*/  LDG.E.U8 R7, desc[UR6][R6.64] ;  /* 0x0000000606077981 */ /* 0x004ea2000c1e1100 */
[----:B------:R-:W-:-:S03]  /*0100*/  VIADD R11, R13, 0xffffffff ;  /* 0xffffffff0d0b7836 */ /* 0x000fc60000000000 */
[----:B------:R-:W2:Y:S01]  /*0110*/  LDG.E.U8 R8, desc[UR6][R8.64] ;  /* 0x0000000608087981 */ /* 0x000ea2000c1e1100 */
[----:B-1----:R-:W-:Y:S02]  /*0120*/  IMAD.WIDE.U32 R4, R11, 0x4, R4 ;  /* 0x000000040b047825 */ /* 0x002fe400078e0004 */
[----:B------:R-:W0:Y:S02]  /*0130*/  LDC.64 R10, c[0x0][0x380] ;  /* 0x0000e000ff0a7b82 */ /* 0x000e240000000a00 */
[C---:B---3--:R-:W-:Y:S02]  /*0140*/  IMAD.WIDE.U32 R2, R13.reuse, 0x4, R2 ;  /* 0x000000040d027825 */ /* 0x048fe400078e0002 */
[----:B------:R-:W3:Y:S04]  /*0150*/  LDG.E R4, desc[UR6][R4.64] ;  /* 0x0000000604047981 */ /* 0x000ee8000c1e1900 */
[----:B------:R-:W4:Y:S01]  /*0160*/  LDG.E R2, desc[UR6][R2.64] ;  /* 0x0000000602027981 */ /* 0x000f22000c1e1900 */
[----:B--2---:R-:W-:Y:S01]  /*0170*/  ISETP.NE.AND P0, PT, R8, R7, PT ;  /* 0x000000070800720c */ /* 0x004fe20003f05270 */
[----:B0-----:R-:W-:Y:S01]  /*0180*/  IMAD.WIDE.U32 R6, R13, 0x4, R10 ;  /* 0x000000040d067825 */ /* 0x001fe200078e000a */
[----:B---3--:R-:W-:-:S11]  /*0190*/  IADD3 R15, PT, PT, R4, 0x1, RZ ;  /* 0x00000001040f7810 */ /* 0x008fd60007ffe0ff */
[----:B------:R-:W-:-:S04]  /*01a0*/  @!P0 IADD3 R15, PT, PT, R4, RZ, RZ ;  /* 0x000000ff040f8210 */ /* 0x000fc80007ffe0ff */
[----:B----4-:R-:W-:-:S05]  /*01b0*/  VIMNMX R11, PT, PT, R2, R15, PT ;  /* 0x0000000f020b7248 */ /* 0x010fca0003fe0100 */
[----:B------:R-:W-:Y:S01]  /*01c0*/  STG.E desc[UR6][R6.64], R11 ;  /* 0x0000000b06007986 */ /* 0x000fe2000c101906 */
[----:B------:R-:W-:Y:S05]  /*01d0*/  EXIT ;  /* 0x000000000000794d */ /* 0x000fea0003800000 */
.L_x_1:
        /* <DEDUP_REMOVED lines=10> */
.L_x_11:


//--------------------- .text._Z7updateDPiS_S_    --------------------------
	.section	.text._Z7updateDPiS_S_,"ax",@progbits
	.align	128
        .global         _Z7updateDPiS_S_
        .type           _Z7updateDPiS_S_,@function
        .size           _Z7updateDPiS_S_,(.L_x_12 - _Z7updateDPiS_S_)
        .other          _Z7updateDPiS_S_,@"STO_CUDA_ENTRY STV_DEFAULT"
_Z7updateDPiS_S_:
.text._Z7updateDPiS_S_:
[----:B------:R-:W-:Y:S01]  /*0000*/  LDC R1, c[0x0][0x37c] ;  /* 0x0000df00ff017b82 */ /* 0x000fe20000000800 */
[----:B------:R-:W0:Y:S07]  /*0010*/  S2R R9, SR_TID.X ;  /* 0x0000000000097919 */ /* 0x000e2e0000002100 */
[----:B------:R-:W0:Y:S01]  /*0020*/  LDC.64 R2, c[0x0][0x388] ;  /* 0x0000e200ff027b82 */ /* 0x000e220000000a00 */
[----:B------:R-:W1:Y:S07]  /*0030*/  LDCU.64 UR4, c[0x0][0x358] ;  /* 0x00006b00ff0477ac */ /* 0x000e6e0008000a00 */
[----:B------:R-:W2:Y:S08]  /*0040*/  LDC.64 R4, c[0x0][0x390] ;  /* 0x0000e400ff047b82 */ /* 0x000eb00000000a00 */
[----:B------:R-:W3:Y:S01]  /*0050*/  LDC.64 R6, c[0x0][0x380] ;  /* 0x0000e000ff067b82 */ /* 0x000ee20000000a00 */
[----:B0-----:R-:W-:-:S04]  /*0060*/  IMAD.WIDE.U32 R2, R9, 0x4, R2 ;  /* 0x0000000409027825 */ /* 0x001fc800078e0002 */
[C---:B--2---:R-:W-:Y:S02]  /*0070*/  IMAD.WIDE.U32 R4, R9.reuse, 0x4, R4 ;  /* 0x0000000409047825 */ /* 0x044fe400078e0004 */
[----:B-1----:R-:W2:Y:S04]  /*0080*/  LDG.E R2, desc[UR4][R2.64] ;  /* 0x0000000402027981 */ /* 0x002ea8000c1e1900 */
[----:B------:R-:W2:Y:S01]  /*0090*/  LDG.E R5, desc[UR4][R4.64] ;  /* 0x0000000404057981 */ /* 0x000ea2000c1e1900 */
[----:B---3--:R-:W-:Y:S01]  /*00a0*/  IMAD.WIDE.U32 R6, R9, 0x4, R6 ;  /* 0x0000000409067825 */ /* 0x008fe200078e0006 */
[----:B--2---:R-:W-:-:S04]  /*00b0*/  VIADDMNMX R0, R5, 0x2, R2, PT ;  /* 0x0000000205007846 */ /* 0x004fc80003800102 */
[----:B------:R-:W-:-:S05]  /*00c0*/  IADD3 R9, PT, PT, R0, 0x1, RZ ;  /* 0x0000000100097810 */ /* 0x000fca0007ffe0ff */
[----:B------:R-:W-:Y:S01]  /*00d0*/  STG.E desc[UR4][R6.64], R9 ;  /* 0x0000000906007986 */ /* 0x000fe2000c101904 */
[----:B------:R-:W-:Y:S05]  /*00e0*/  EXIT ;  /* 0x000000000000794d */ /* 0x000fea0003800000 */
.L_x_2:
        /* <DEDUP_REMOVED lines=9> */
.L_x_12:


//--------------------- .text._Z12initFirstRowPiS_S_ --------------------------
	.section	.text._Z12initFirstRowPiS_S_,"ax",@progbits
	.align	128
        .global         _Z12initFirstRowPiS_S_
        .type           _Z12initFirstRowPiS_S_,@function
        .size           _Z12initFirstRowPiS_S_,(.L_x_13 - _Z12initFirstRowPiS_S_)
        .other          _Z12initFirstRowPiS_S_,@"STO_CUDA_ENTRY STV_DEFAULT"
_Z12initFirstRowPiS_S_:
.text._Z12initFirstRowPiS_S_:
[----:B------:R-:W-:Y:S01]  /*0000*/  LDC R1, c[0x0][0x37c] ;  /* 0x0000df00ff017b82 */ /* 0x000fe20000000800 */
[----:B------:R-:W0:Y:S07]  /*0010*/  S2R R9, SR_TID.X ;  /* 0x0000000000097919 */ /* 0x000e2e0000002100 */
[----:B------:R-:W1:Y:S01]  /*0020*/  LDC.64 R2, c[0x0][0x390] ;  /* 0x0000e400ff027b82 */ /* 0x000e620000000a00 */
[----:B------:R-:W2:Y:S07]  /*0030*/  LDCU.64 UR4, c[0x0][0x358] ;  /* 0x00006b00ff0477ac */ /* 0x000eae0008000a00 */
[----:B------:R-:W3:Y:S01]  /*0040*/  LDC.64 R4, c[0x0][0x380] ;  /* 0x0000e000ff047b82 */ /* 0x000ee20000000a00 */
[C---:B0-----:R-:W-:Y:S01]  /*0050*/  ISETP.NE.AND P0, PT, R9.reuse, RZ, PT ;  /* 0x000000ff0900720c */ /* 0x041fe20003f05270 */
[C---:B-1----:R-:W-:Y:S01]  /*0060*/  IMAD.WIDE.U32 R2, R9.reuse, 0x4, R2 ;  /* 0x0000000409027825 */ /* 0x042fe200078e0002 */
[----:B------:R-:W-:-:S03]  /*0070*/  IADD3 R7, PT, PT, R9, 0x2, RZ ;  /* 0x0000000209077810 */ /* 0x000fc60007ffe0ff */
[C---:B---3--:R-:W-:Y:S01]  /*0080*/  IMAD.WIDE.U32 R4, R9.reuse, 0x4, R4 ;  /* 0x0000000409047825 */ /* 0x048fe200078e0004 */
[----:B------:R-:W-:Y:S01]  /*0090*/  IADD3 R9, PT, PT, R9, 0x3, RZ ;  /* 0x0000000309097810 */ /* 0x000fe20007ffe0ff */
[----:B--2---:R0:W-:Y:S04]  /*00a0*/  STG.E desc[UR4][R2.64], R7 ;  /* 0x0000000702007986 */ /* 0x0041e8000c101904 */
[----:B------:R0:W-:Y:S02]  /*00b0*/  STG.E desc[UR4][R4.64], R9 ;  /* 0x0000000904007986 */ /* 0x0001e4000c101904 */
[----:B------:R-:W-:Y:S05]  /*00c0*/  @P0 EXIT ;  /* 0x000000000000094d */ /* 0x000fea0003800000 */
[----:B0-----:R-:W0:Y:S02]  /*00d0*/  LDC.64 R2, c[0x0][0x390] ;  /* 0x0000e400ff027b82 */ /* 0x001e240000000a00 */
[----:B0-----:R-:W2:Y:S06]  /*00e0*/  LDG.E R2, desc[UR4][R2.64] ;  /* 0x0000000402027981 */ /* 0x001eac000c1e1900 */
[----:B------:R-:W0:Y:S01]  /*00f0*/  LDC.64 R4, c[0x0][0x388] ;  /* 0x0000e200ff047b82 */ /* 0x000e220000000a00 */
[----:B--2---:R-:W-:-:S05]  /*0100*/  IADD3 R7, PT, PT, R2, 0x1, RZ ;  /* 0x0000000102077810 */ /* 0x004fca0007ffe0ff */
[----:B0-----:R-:W-:Y:S01]  /*0110*/  STG.E desc[UR4][R4.64], R7 ;  /* 0x0000000704007986 */ /* 0x001fe2000c101904 */
[----:B------:R-:W-:Y:S05]  /*0120*/  EXIT ;  /* 0x000000000000794d */ /* 0x000fea0003800000 */
.L_x_3:
        /* <DEDUP_REMOVED lines=13> */
.L_x_13:


//--------------------- .text._Z9copyArrayPiS_i   --------------------------
	.section	.text._Z9copyArrayPiS_i,"ax",@progbits
	.align	128
        .global         _Z9copyArrayPiS_i
        .type           _Z9copyArrayPiS_i,@function
        .size           _Z9copyArrayPiS_i,(.L_x_14 - _Z9copyArrayPiS_i)
        .other          _Z9copyArrayPiS_i,@"STO_CUDA_ENTRY STV_DEFAULT"
_Z9copyArrayPiS_i:
.text._Z9copyArrayPiS_i:
[----:B------:R-:W-:Y:S01]  /*0000*/  LDC R1, c[0x0][0x37c] ;  /* 0x0000df00ff017b82 */ /* 0x000fe20000000800 */
[----:B------:R-:W0:Y:S07]  /*0010*/  S2R R7, SR_TID.X ;  /* 0x0000000000077919 */ /* 0x000e2e0000002100 */
[----:B------:R-:W0:Y:S01]  /*0020*/  LDC.64 R2, c[0x0][0x388] ;  /* 0x0000e200ff027b82 */ /* 0x000e220000000a00 */
[----:B------:R-:W1:Y:S07]  /*0030*/  LDCU.64 UR4, c[0x0][0x358] ;  /* 0x00006b00ff0477ac */ /* 0x000e6e0008000a00 */
[----:B------:R-:W2:Y:S01]  /*0040*/  LDC.64 R4, c[0x0][0x380] ;  /* 0x0000e000ff047b82 */ /* 0x000ea20000000a00 */
[----:B0-----:R-:W-:-:S06]  /*0050*/  IMAD.WIDE.U32 R2, R7, 0x4, R2 ;  /* 0x0000000407027825 */ /* 0x001fcc00078e0002 */
[----:B-1----:R-:W3:Y:S01]  /*0060*/  LDG.E R3, desc[UR4][R2.64] ;  /* 0x0000000402037981 */ /* 0x002ee2000c1e1900 */
[----:B--2---:R-:W-:-:S05]  /*0070*/  IMAD.WIDE.U32 R4, R7, 0x4, R4 ;  /* 0x0000000407047825 */ /* 0x004fca00078e0004 */
[----:B---3--:R-:W-:Y:S01]  /*0080*/  STG.E desc[UR4][R4.64], R3 ;  /* 0x0000000304007986 */ /* 0x008fe2000c101904 */
[----:B------:R-:W-:Y:S05]  /*0090*/  EXIT ;  /* 0x000000000000794d */ /* 0x000fea0003800000 */
.L_x_4:
        /* <DEDUP_REMOVED lines=14> */
.L_x_14:


//--------------------- .text._Z9prefixOnCPiS_ii  --------------------------
	.section	.text._Z9prefixOnCPiS_ii,"ax",@progbits
	.align	128
        .global         _Z9prefixOnCPiS_ii
        .type           _Z9prefixOnCPiS_ii,@function
        .size           _Z9prefixOnCPiS_ii,(.L_x_15 - _Z9prefixOnCPiS_ii)
        .other          _Z9prefixOnCPiS_ii,@"STO_CUDA_ENTRY STV_DEFAULT"
_Z9prefixOnCPiS_ii:
.text._Z9prefixOnCPiS_ii:
[----:B------:R-:W-:Y:S01]  /*0000*/  LDC R1, c[0x0][0x37c] ;  /* 0x0000df00ff017b82 */ /* 0x000fe20000000800 */
[----:B------:R-:W0:Y:S01]  /*0010*/  S2R R8, SR_TID.X ;  /* 0x0000000000087919 */ /* 0x000e220000002100 */
[----:B------:R-:W1:Y:S01]  /*0020*/  LDCU.64 UR4, c[0x0][0x358] ;  /* 0x00006b00ff0477ac */ /* 0x000e620008000a00 */
[----:B0-----:R-:W-:-:S13]  /*0030*/  ISETP.NE.AND P0, PT, R8, 0x1, PT ;  /* 0x000000010800780c */ /* 0x001fda0003f05270 */
[----:B-1----:R-:W-:Y:S05]  /*0040*/  @P0 BRA `(.L_x_5) ;  /* 0x0000000000200947 */ /* 0x002fea0003800000 */
[----:B------:R-:W0:Y:S08]  /*0050*/  LDC R7, c[0x0][0x390] ;  /* 0x0000e400ff077b82 */ /* 0x000e300000000800 */
[----:B------:R-:W0:Y:S08]  /*0060*/  LDC.64 R2, c[0x0][0x380] ;  /* 0x0000e000ff027b82 */ /* 0x000e300000000a00 */
[----:B------:R-:W1:Y:S01]  /*0070*/  LDC.64 R4, c[0x0][0x388] ;  /* 0x0000e200ff047b82 */ /* 0x000e620000000a00 */
[----:B0-----:R-:W-:-:S06]  /*0080*/  IMAD.WIDE R2, R7, 0x4, R2 ;  /* 0x0000000407027825 */ /* 0x001fcc00078e0202 */
[----:B------:R-:W2:Y:S01]  /*0090*/  LDG.E R3, desc[UR4][R2.64+0x4] ;  /* 0x0000040402037981 */ /* 0x000ea2000c1e1900 */
[----:B-1----:R-:W-:-:S05]  /*00a0*/  IMAD.WIDE R4, R7, 0x4, R4 ;  /* 0x0000000407047825 */ /* 0x002fca00078e0204 */
[----:B--2---:R-:W-:Y:S01]  /*00b0*/  STG.E desc[UR4][R4.64+0x4], R3 ;  /* 0x0000040304007986 */ /* 0x004fe2000c101904 */
[----:B------:R-:W-:Y:S05]  /*00c0*/  EXIT ;  /* 0x000000000000794d */ /* 0x000fea0003800000 */
.L_x_5:
[----:B------:R-:W-:-:S04]  /*00d0*/  LOP3.LUT R0, R8, 0x1, RZ, 0xc0, !PT ;  /* 0x0000000108007812 */ /* 0x000fc800078ec0ff */
[----:B------:R-:W-:-:S13]  /*00e0*/  ISETP.NE.U32.AND P0, PT, R0, 0x1, PT ;  /* 0x000000010000780c */ /* 0x000fda0003f05070 */
[----:B------:R-:W-:Y:S05]  /*00f0*/  @!P0 BRA `(.L_x_6) ;  /* 0x0000000000248947 */ /* 0x000fea0003800000 */
[----:B------:R-:W0:Y:S01]  /*0100*/  LDC.64 R4, c[0x0][0x388] ;  /* 0x0000e200ff047b82 */ /* 0x000e220000000a00 */
[----:B------:R-:W1:Y:S02]  /*0110*/  LDCU.64 UR6, c[0x0][0x390] ;  /* 0x00007200ff0677ac */ /* 0x000e640008000a00 */
[----:B-1----:R-:W-:-:S05]  /*0120*/  LEA.HI R3, R8, UR7, RZ, 0x1f ;  /* 0x0000000708037c11 */ /* 0x002fca000f8ff8ff */
[----:B0-----:R-:W-:-:S06]  /*0130*/  IMAD.WIDE R2, R3, 0x4, R4 ;  /* 0x0000000403027825 */ /* 0x001fcc00078e0204 */
[----:B------:R-:W2:Y:S01]  /*0140*/  LDG.E R3, desc[UR4][R2.64] ;  /* 0x0000000402037981 */ /* 0x000ea2000c1e1900 */
[----:B------:R-:W-:-:S05]  /*0150*/  IADD3 R7, PT, PT, R8, UR6, RZ ;  /* 0x0000000608077c10 */ /* 0x000fca000fffe0ff */
[----:B------:R-:W-:-:S05]  /*0160*/  IMAD.WIDE R4, R7, 0x4, R4 ;  /* 0x0000000407047825 */ /* 0x000fca00078e0204 */
[----:B--2---:R-:W-:Y:S01]  /*0170*/  STG.E desc[UR4][R4.64], R3 ;  /* 0x0000000304007986 */ /* 0x004fe2000c101904 */
[----:B------:R-:W-:Y:S05]  /*0180*/  EXIT ;  /* 0x000000000000794d */ /* 0x000fea0003800000 */
.L_x_6:
[----:B------:R-:W0:Y:S01]  /*0190*/  LDC.64 R4, c[0x0][0x380] ;  /* 0x0000e000ff047b82 */ /* 0x000e220000000a00 */
[----:B------:R-:W1:Y:S01]  /*01a0*/  LDCU.64 UR6, c[0x0][0x390] ;  /* 0x00007200ff0677ac */ /* 0x000e620008000a00 */
[----:B------:R-:W-:-:S06]  /*01b0*/  IADD3 R0, PT, PT, R8, -0x1, RZ ;  /* 0xffffffff08007810 */ /* 0x000fcc0007ffe0ff */
[----:B------:R-:W2:Y:S01]  /*01c0*/  LDC.64 R6, c[0x0][0x388] ;  /* 0x0000e200ff067b82 */ /* 0x000ea20000000a00 */
[----:B-1----:R-:W-:Y:S02]  /*01d0*/  IADD3 R9, PT, PT, R8, UR6, RZ ;  /* 0x0000000608097c10 */ /* 0x002fe4000fffe0ff */
[----:B------:R-:W-:-:S03]  /*01e0*/  LEA.HI R3, R0, UR7, RZ, 0x1f ;  /* 0x0000000700037c11 */ /* 0x000fc6000f8ff8ff */
[----:B0-----:R-:W-:-:S06]  /*01f0*/  IMAD.WIDE R4, R9, 0x4, R4 ;  /* 0x0000000409047825 */ /* 0x001fcc00078e0204 */
[----:B------:R-:W3:Y:S01]  /*0200*/  LDG.E R5, desc[UR4][R4.64] ;  /* 0x0000000404057981 */ /* 0x000ee2000c1e1900 */
[----:B--2---:R-:W-:-:S06]  /*0210*/  IMAD.WIDE R2, R3, 0x4, R6 ;  /* 0x0000000403027825 */ /* 0x004fcc00078e0206 */
[----:B------:R-:W3:Y:S01]  /*0220*/  LDG.E R2, desc[UR4][R2.64] ;  /* 0x0000000402027981 */ /* 0x000ee2000c1e1900 */
[----:B------:R-:W-:Y:S01]  /*0230*/  IMAD.WIDE R6, R9, 0x4, R6 ;  /* 0x0000000409067825 */ /* 0x000fe200078e0206 */
[----:B---3--:R-:W-:-:S05]  /*0240*/  VIMNMX R9, PT, PT, R2, R5, PT ;  /* 0x0000000502097248 */ /* 0x008fca0003fe0100 */
[----:B------:R-:W-:Y:S01]  /*0250*/  STG.E desc[UR4][R6.64], R9 ;  /* 0x0000000906007986 */ /* 0x000fe2000c101904 */
[----:B------:R-:W-:Y:S05]  /*0260*/  EXIT ;  /* 0x000000000000794d */ /* 0x000fea0003800000 */
.L_x_7:
        /* <DEDUP_REMOVED lines=9> */
.L_x_15:


//--------------------- .text._Z9prefixOnBPiii    --------------------------
	.section	.text._Z9prefixOnBPiii,"ax",@progbits
	.align	128
        .global         _Z9prefixOnBPiii
        .type           _Z9prefixOnBPiii,@function
        .size           _Z9prefixOnBPiii,(.L_x_16 - _Z9prefixOnBPiii)
        .other          _Z9prefixOnBPiii,@"STO_CUDA_ENTRY STV_DEFAULT"
_Z9prefixOnBPiii:
.text._Z9prefixOnBPiii:
[----:B------:R-:W-:Y:S01]  /*0000*/  LDC R1, c[0x0][0x37c] ;  /* 0x0000df00ff017b82 */ /* 0x000fe20000000800 */
[----:B------:R-:W0:Y:S07]  /*0010*/  S2R R9, SR_TID.X ;  /* 0x0000000000097919 */ /* 0x000e2e0000002100 */
[----:B------:R-:W1:Y:S01]  /*0020*/  LDC.64 R4, c[0x0][0x380] ;  /* 0x0000e000ff047b82 */ /* 0x000e620000000a00 */
[----:B------:R-:W0:Y:S01]  /*0030*/  LDCU.64 UR6, c[0x0][0x388] ;  /* 0x00007100ff0677ac */ /* 0x000e220008000a00 */
[----:B------:R-:W2:Y:S01]  /*0040*/  LDCU.64 UR4, c[0x0][0x358] ;  /* 0x00006b00ff0477ac */ /* 0x000ea20008000a00 */
[----:B0-----:R-:W-:-:S05]  /*0050*/  LEA R3, R9, UR7, 0x1 ;  /* 0x0000000709037c11 */ /* 0x001fca000f8e08ff */
[----:B-1----:R-:W-:-:S05]  /*0060*/  IMAD.WIDE R2, R3, 0x4, R4 ;  /* 0x0000000403027825 */ /* 0x002fca00078e0204 */
[----:B--2---:R-:W2:Y:S04]  /*0070*/  LDG.E R0, desc[UR4][R2.64+-0x4] ;  /* 0xfffffc0402007981 */ /* 0x004ea8000c1e1900 */
[----:B------:R-:W2:Y:S01]  /*0080*/  LDG.E R7, desc[UR4][R2.64] ;  /* 0x0000000402077981 */ /* 0x000ea2000c1e1900 */
[----:B------:R-:W-:-:S05]  /*0090*/  IADD3 R9, PT, PT, R9, UR6, RZ ;  /* 0x0000000609097c10 */ /* 0x000fca000fffe0ff */
[----:B------:R-:W-:Y:S01]  /*00a0*/  IMAD.WIDE R4, R9, 0x4, R4 ;  /* 0x0000000409047825 */ /* 0x000fe200078e0204 */
[----:B--2---:R-:W-:-:S05]  /*00b0*/  VIMNMX R7, PT, PT, R0, R7, PT ;  /* 0x0000000700077248 */ /* 0x004fca0003fe0100 */
[----:B------:R-:W-:Y:S01]  /*00c0*/  STG.E desc[UR4][R4.64], R7 ;  /* 0x0000000704007986 */ /* 0x000fe2000c101904 */
[----:B------:R-:W-:Y:S05]  /*00d0*/  EXIT ;  /* 0x000000000000794d */ /* 0x000fea0003800000 */
.L_x_8:
        /* <DEDUP_REMOVED lines=10> */
.L_x_16:


//--------------------- .text._Z15initializeArrayPiS_i --------------------------
	.section	.text._Z15initializeArrayPiS_i,"ax",@progbits
	.align	128
        .global         _Z15initializeArrayPiS_i
        .type           _Z15initializeArrayPiS_i,@function
        .size           _Z15initializeArrayPiS_i,(.L_x_17 - _Z15initializeArrayPiS_i)
        .other          _Z15initializeArrayPiS_i,@"STO_CUDA_ENTRY STV_DEFAULT"
_Z15initializeArrayPiS_i:
.text._Z15initializeArrayPiS_i:
[----:B------:R-:W-:Y:S01]  /*0000*/  LDC R1, c[0x0][0x37c] ;  /* 0x0000df00ff017b82 */ /* 0x000fe20000000800 */
[----:B------:R-:W0:Y:S01]  /*0010*/  S2R R7, SR_TID.X ;  /* 0x0000000000077919 */ /* 0x000e220000002100 */
[----:B------:R-:W0:Y:S02]  /*0020*/  LDCU UR4, c[0x0][0x390] ;  /* 0x00007200ff0477ac */ /* 0x000e240008000800 */
[----:B0-----:R-:W-:-:S13]  /*0030*/  ISETP.GE.AND P0, PT, R7, UR4, PT ;  /* 0x0000000407007c0c */ /* 0x001fda000bf06270 */
[----:B------:R-:W-:Y:S05]  /*0040*/  @P0 EXIT ;  /* 0x000000000000094d */ /* 0x000fea0003800000 */
        /* <DEDUP_REMOVED lines=8> */
.L_x_9:
        /* <DEDUP_REMOVED lines=11> */
.L_x_17:


//--------------------- .nv.shared.reserved.0     --------------------------
	.section	.nv.shared.reserved.0,"aw",@nobits
	.weak		__nv_reservedSMEM_offset_0_alias
	.size		__nv_reservedSMEM_offset_0_alias, 0, 64
	.other		__nv_reservedSMEM_offset_0_alias,@"STO_CUDA_RESERVED_SHARED STV_DEFAULT"
__nv_reservedSMEM_offset_0_alias:
	.zero		0
	.zero		64


//--------------------- .nv.constant0._Z7updateVPiS_ --------------------------
	.section	.nv.constant0._Z7updateVPiS_,"a",@progbits
	.sectionflags	@""
	.align	4
.nv.constant0._Z7updateVPiS_:
	.zero		912


//--------------------- .nv.constant0._Z7updateUPiS_S_iPcS0_ --------------------------
	.section	.nv.constant0._Z7updateUPiS_S_iPcS0_,"a",@progbits
	.sectionflags	@""
	.align	4
.nv.constant0._Z7updateUPiS_S_iPcS0_:
	.zero		944


//--------------------- .nv.constant0._Z7updateDPiS_S_ --------------------------
	.section	.nv.constant0._Z7updateDPiS_S_,"a",@progbits
	.sectionflags	@""
	.align	4
.nv.constant0._Z7updateDPiS_S_:
	.zero		920


//--------------------- .nv.constant0._Z12initFirstRowPiS_S_ --------------------------
	.section	.nv.constant0._Z12initFirstRowPiS_S_,"a",@progbits
	.sectionflags	@""
	.align	4
.nv.constant0._Z12initFirstRowPiS_S_:
	.zero		920


//--------------------- .nv.constant0._Z9copyArrayPiS_i --------------------------
	.section	.nv.constant0._Z9copyArrayPiS_i,"a",@progbits
	.sectionflags	@""
	.align	4
.nv.constant0._Z9copyArrayPiS_i:
	.zero		916


//--------------------- .nv.constant0._Z9prefixOnCPiS_ii --------------------------
	.section	.nv.constant0._Z9prefixOnCPiS_ii,"a",@progbits
	.sectionflags	@""
	.align	4
.nv.constant0._Z9prefixOnCPiS_ii:
	.zero		920


//--------------------- .nv.constant0._Z9prefixOnBPiii --------------------------
	.section	.nv.constant0._Z9prefixOnBPiii,"a",@progbits
	.sectionflags	@""
	.align	4
.nv.constant0._Z9prefixOnBPiii:
	.zero		912


//--------------------- .nv.constant0._Z15initializeArrayPiS_i --------------------------
	.section	.nv.constant0._Z15initializeArrayPiS_i,"a",@progbits
	.sectionflags	@""
	.align	4
.nv.constant0._Z15initializeArrayPiS_i:
	.zero		916


//--------------------- SYMBOLS --------------------------

	.type		.nv.reservedSmem.offset0,@object
	.size		.nv.reservedSmem.offset0,0x4
